//
// Generated by NVIDIA NVVM Compiler
//
// Compiler Build ID: CL-36424714
// Cuda compilation tools, release 13.0, V13.0.88
// Based on NVVM 20.0.0
//

.version 9.0
.target sm_100
.address_size 64

	// .globl	_Z8helloGPUiiPi
.extern .func  (.param .b32 func_retval0) vprintf
(
	.param .b64 vprintf_param_0,
	.param .b64 vprintf_param_1
)
;
.global .align 1 .b8 $str[69] = {91, 103, 112, 117, 93, 62, 32, 40, 37, 100, 41, 32, 72, 101, 108, 108, 111, 32, 119, 111, 114, 108, 100, 33, 32, 40, 100, 101, 118, 105, 99, 101, 32, 124, 32, 100, 101, 108, 97, 121, 58, 32, 37, 100, 32, 99, 108, 111, 99, 107, 32, 99, 121, 99, 108, 101, 115, 32, 124, 32, 105, 110, 58, 32, 37, 100, 41, 10};
.global .align 1 .b8 $str$1[69] = {91, 103, 112, 117, 93, 62, 32, 40, 37, 100, 41, 32, 72, 101, 108, 108, 111, 32, 119, 111, 114, 108, 100, 33, 32, 40, 103, 108, 111, 98, 97, 108, 32, 124, 32, 100, 101, 108, 97, 121, 58, 32, 37, 100, 32, 99, 108, 111, 99, 107, 32, 99, 121, 99, 108, 101, 115, 32, 124, 32, 105, 110, 58, 32, 37, 100, 41, 10};

.visible .entry _Z8helloGPUiiPi(
	.param .u32 _Z8helloGPUiiPi_param_0,
	.param .u32 _Z8helloGPUiiPi_param_1,
	.param .u64 .ptr .align 1 _Z8helloGPUiiPi_param_2
)
{
	.local .align 8 .b8 	__local_depot0[32];
	.reg .b64 	%SP;
	.reg .b64 	%SPL;
	.reg .b32 	%r<9>;
	.reg .b64 	%rd<15>;

	mov.u64 	%SPL, __local_depot0;
	cvta.local.u64 	%SP, %SPL;
	ld.param.u32 	%r1, [_Z8helloGPUiiPi_param_0];
	ld.param.u32 	%r2, [_Z8helloGPUiiPi_param_1];
	ld.param.u64 	%rd5, [_Z8helloGPUiiPi_param_2];
	cvta.to.global.u64 	%rd6, %rd5;
	add.u64 	%rd7, %SP, 0;
	add.u64 	%rd8, %SPL, 0;
	add.u64 	%rd9, %SP, 16;
	add.u64 	%rd10, %SPL, 16;
	// begin inline asm
	mov.u64 	%rd1, %clock64;
	// end inline asm
	// begin inline asm
	mov.u64 	%rd2, %clock64;
	// end inline asm
	ld.global.u32 	%r3, [%rd6];
	st.local.v2.u32 	[%rd10], {%r1, %r2};
	st.local.u32 	[%rd10+8], %r3;
	mov.u64 	%rd11, $str$1;
	cvta.global.u64 	%rd12, %rd11;
	{ // callseq 0, 0
	.param .b64 param0;
	st.param.b64 	[param0], %rd12;
	.param .b64 param1;
	st.param.b64 	[param1], %rd9;
	.param .b32 retval0;
	call.uni (retval0), 
	vprintf, 
	(
	param0, 
	param1
	);
	ld.param.b32 	%r4, [retval0];
	} // callseq 0
	st.global.u32 	[%rd6], %r1;
	// begin inline asm
	mov.u64 	%rd3, %clock64;
	// end inline asm
	// begin inline asm
	mov.u64 	%rd4, %clock64;
	// end inline asm
	ld.global.u32 	%r6, [%rd6];
	st.local.v2.u32 	[%rd8], {%r1, %r2};
	st.local.u32 	[%rd8+8], %r6;
	mov.u64 	%rd13, $str;
	cvta.global.u64 	%rd14, %rd13;
	{ // callseq 1, 0
	.param .b64 param0;
	st.param.b64 	[param0], %rd14;
	.param .b64 param1;
	st.param.b64 	[param1], %rd7;
	.param .b32 retval0;
	call.uni (retval0), 
	vprintf, 
	(
	param0, 
	param1
	);
	ld.param.b32 	%r7, [retval0];
	} // callseq 1
	st.global.u32 	[%rd6], %r1;
	ret;

}


// ===== COMPILED SASS (sm_100) =====

	.target	sm_100

	.elftype	@"ET_EXEC"


//--------------------- .note.nv.tkinfo           --------------------------
	.section	.note.nv.tkinfo,"",@"SHT_NOTE"
	.sectionflags	@"SHF_NOTE_NV_TKINFO"
	.tkinfo
        /*0018*/ 	.word	0x00000002
        /*0030*/ 	.string	""
        /*0030*/ 	.string	"ptxas"
        /*0030*/ 	.string	"Cuda compilation tools, release 13.0, V13.0.88"
        /*0030*/ 	.string	"Build cuda_13.0.r13.0/compiler.36424714_0"
        /*0030*/ 	.string	"-arch sm_100 -m 64 "



//--------------------- .note.nv.cuinfo           --------------------------
	.section	.note.nv.cuinfo,"",@"SHT_NOTE"
	.sectionflags	@"SHF_NOTE_NV_CUINFO"
        /*0018*/ 	.short	0x0002
        /*001a*/ 	.short	0x0064
        /*001c*/ 	.short	0x0082
	.zero		2


//--------------------- .nv.info                  --------------------------
	.section	.nv.info,"",@"SHT_CUDA_INFO"
	.align	4


	//----- nvinfo : EIATTR_REGCOUNT
	.align		4
        /*0000*/ 	.byte	0x04, 0x2f
        /*0002*/ 	.short	(.L_3 - .L_2)
	.align		4
.L_2:
        /*0004*/ 	.word	index@(_Z8helloGPUiiPi)
        /*0008*/ 	.word	0x00000018


	//----- nvinfo : EIATTR_FRAME_SIZE
	.align		4
.L_3:
        /*000c*/ 	.byte	0x04, 0x11
        /*000e*/ 	.short	(.L_5 - .L_4)
	.align		4
.L_4:
        /*0010*/ 	.word	index@(_Z8helloGPUiiPi)
        /*0014*/ 	.word	0x00000020


	//----- nvinfo : EIATTR_MIN_STACK_SIZE
	.align		4
.L_5:
        /*0018*/ 	.byte	0x04, 0x12
        /*001a*/ 	.short	(.L_7 - .L_6)
	.align		4
.L_6:
        /*001c*/ 	.word	index@(_Z8helloGPUiiPi)
        /*0020*/ 	.word	0x00000020
.L_7:


//--------------------- .nv.compat                --------------------------
	.section	.nv.compat,"",@"SHT_CUDA_COMPAT_INFO"
	.align	4
        /*0000*/ 	.byte	0x02, 0x09, 0x00, 0x00, 0x02, 0x02, 0x01, 0x00, 0x02, 0x05, 0x05, 0x00, 0x03, 0x07, 0x01, 0x01
        /*0010*/ 	.byte	0x02, 0x03, 0x00, 0x00, 0x02, 0x06, 0x01, 0x00, 0x04, 0x0b, 0x08, 0x00, 0x09, 0x00, 0x00, 0x00
        /*0020*/ 	.byte	0x00, 0x00, 0x00, 0x00


//--------------------- .nv.info._Z8helloGPUiiPi  --------------------------
	.section	.nv.info._Z8helloGPUiiPi,"",@"SHT_CUDA_INFO"
	.sectionflags	@""
	.align	4


	//----- nvinfo : EIATTR_CUDA_API_VERSION
	.align		4
        /*0000*/ 	.byte	0x04, 0x37
        /*0002*/ 	.short	(.L_9 - .L_8)
.L_8:
        /*0004*/ 	.word	0x00000082


	//----- nvinfo : EIATTR_KPARAM_INFO
	.align		4
.L_9:
        /*0008*/ 	.byte	0x04, 0x17
        /*000a*/ 	.short	(.L_11 - .L_10)
.L_10:
        /*000c*/ 	.word	0x00000000
        /*0010*/ 	.short	0x0002
        /*0012*/ 	.short	0x0008
        /*0014*/ 	.byte	0x00, 0xf5, 0x21, 0x00


	//----- nvinfo : EIATTR_KPARAM_INFO
	.align		4
.L_11:
        /*0018*/ 	.byte	0x04, 0x17
        /*001a*/ 	.short	(.L_13 - .L_12)
.L_12:
        /*001c*/ 	.word	0x00000000
        /*0020*/ 	.short	0x0001
        /*0022*/ 	.short	0x0004
        /*0024*/ 	.byte	0x00, 0xf0, 0x11, 0x00


	//----- nvinfo : EIATTR_KPARAM_INFO
	.align		4
.L_13:
        /*0028*/ 	.byte	0x04, 0x17
        /*002a*/ 	.short	(.L_15 - .L_14)
.L_14:
        /*002c*/ 	.word	0x00000000
        /*0030*/ 	.short	0x0000
        /*0032*/ 	.short	0x0000
        /*0034*/ 	.byte	0x00, 0xf0, 0x11, 0x00


	//----- nvinfo : EIATTR_SPARSE_MMA_MASK
	.align		4
.L_15:
        /*0038*/ 	.byte	0x03, 0x50
        /*003a*/ 	.short	0x0000


	//----- nvinfo : EIATTR_MAXREG_COUNT
	.align		4
        /*003c*/ 	.byte	0x03, 0x1b
        /*003e*/ 	.short	0x00ff


	//----- nvinfo : EIATTR_EXTERNS
	.align		4
        /*0040*/ 	.byte	0x04, 0x0f
        /*0042*/ 	.short	(.L_17 - .L_16)


	//   ....[0]....
	.align		4
.L_16:
        /*0044*/ 	.word	index@(vprintf)


	//----- nvinfo : EIATTR_MERCURY_ISA_VERSION
	.align		4
.L_17:
        /*0048*/ 	.byte	0x03, 0x5f
        /*004a*/ 	.short	0x0101


	//----- nvinfo : EIATTR_VRC_CTA_INIT_COUNT
	.align		4
        /*004c*/ 	.byte	0x02, 0x4a
	.zero		1
	.zero		1


	//----- nvinfo : EIATTR_SYSCALL_OFFSETS
	.align		4
        /*0050*/ 	.byte	0x04, 0x46
        /*0052*/ 	.short	(.L_19 - .L_18)


	//   ....[0]....
.L_18:
        /*0054*/ 	.word	0x00000140


	//   ....[1]....
        /*0058*/ 	.word	0x00000210


	//----- nvinfo : EIATTR_EXIT_INSTR_OFFSETS
	.align		4
.L_19:
        /*005c*/ 	.byte	0x04, 0x1c
        /*005e*/ 	.short	(.L_21 - .L_20)


	//   ....[0]....
.L_20:
        /*0060*/ 	.word	0x00000250


	//----- nvinfo : EIATTR_CBANK_PARAM_SIZE
	.align		4
.L_21:
        /*0064*/ 	.byte	0x03, 0x19
        /*0066*/ 	.short	0x0010


	//----- nvinfo : EIATTR_PARAM_CBANK
	.align		4
        /*0068*/ 	.byte	0x04, 0x0a
        /*006a*/ 	.short	(.L_23 - .L_22)
	.align		4
.L_22:
        /*006c*/ 	.word	index@(.nv.constant0._Z8helloGPUiiPi)
        /*0070*/ 	.short	0x0380
        /*0072*/ 	.short	0x0010


	//----- nvinfo : EIATTR_SW_WAR
	.align		4
.L_23:
        /*0074*/ 	.byte	0x04, 0x36
        /*0076*/ 	.short	(.L_25 - .L_24)
.L_24:
        /*0078*/ 	.word	0x00000008
.L_25:


//--------------------- .nv.callgraph             --------------------------
	.section	.nv.callgraph,"",@"SHT_CUDA_CALLGRAPH"
	.align	4
	.sectionentsize	8
	.align		4
        /*0000*/ 	.word	0x00000000
	.align		4
        /*0004*/ 	.word	0xffffffff
	.align		4
        /*0008*/ 	.word	index@(_Z8helloGPUiiPi)
	.align		4
        /*000c*/ 	.word	index@(vprintf)
	.align		4
        /*0010*/ 	.word	0x00000000
	.align		4
        /*0014*/ 	.word	0xfffffffe
	.align		4
        /*0018*/ 	.word	0x00000000
	.align		4
        /*001c*/ 	.word	0xfffffffd
	.align		4
        /*0020*/ 	.word	0x00000000
	.align		4
        /*0024*/ 	.word	0xfffffffc


//--------------------- .nv.constant4             --------------------------
	.section	.nv.constant4,"a",@progbits
	.align	8
	.align		8
.nv.constant4:
        /*0000*/ 	.dword	vprintf
	.align		8
        /*0008*/ 	.dword	$str
	.align		8
        /*0010*/ 	.dword	$str$1


//--------------------- .text._Z8helloGPUiiPi     --------------------------
	.section	.text._Z8helloGPUiiPi,"ax",@progbits
	.align	128
        .global         _Z8helloGPUiiPi
        .type           _Z8helloGPUiiPi,@function
        .size           _Z8helloGPUiiPi,(.L_x_3 - _Z8helloGPUiiPi)
        .other          _Z8helloGPUiiPi,@"STO_CUDA_ENTRY STV_DEFAULT"
_Z8helloGPUiiPi:
.text._Z8helloGPUiiPi:
[----:B------:R-:W0:Y:S08]  /*0000*/  LDC R1, c[0x0][0x37c] ;  /* 0x0000df00ff017b82 */ /* 0x000e300000000800 */
[----:B------:R-:W1:Y:S01]  /*0010*/  LDC.64 R4, c[0x0][0x388] ;  /* 0x0000e200ff047b82 */ /* 0x000e620000000a00 */
[----:B------:R-:W1:Y:S01]  /*0020*/  LDCU.64 UR36, c[0x0][0x358] ;  /* 0x00006b00ff2477ac */ /* 0x000e620008000a00 */
[----:B0-----:R-:W-:-:S06]  /*0030*/  VIADD R1, R1, 0xffffffe0 ;  /* 0xffffffe001017836 */ /* 0x001fcc0000000000 */
[----:B------:R-:W0:Y:S01]  /*0040*/  LDC.64 R10, c[0x0][0x380] ;  /* 0x0000e000ff0a7b82 */ /* 0x000e220000000a00 */
[----:B------:R-:W2:Y:S01]  /*0050*/  LDCU UR4, c[0x0][0x2f8] ;  /* 0x00005f00ff0477ac */ /* 0x000ea20008000800 */
[----:B------:R-:W-:Y:S01]  /*0060*/  MOV R2, 0x0 ;  /* 0x0000000000027802 */ /* 0x000fe20000000f00 */
[----:B------:R-:W3:Y:S01]  /*0070*/  LDCU UR5, c[0x0][0x2fc] ;  /* 0x00005f80ff0577ac */ /* 0x000ee20008000800 */
[----:B------:R-:W4:Y:S01]  /*0080*/  LDCU.64 UR6, c[0x4][0x10] ;  /* 0x01000200ff0677ac */ /* 0x000f220008000a00 */
[----:B-1----:R4:W5:Y:S03]  /*0090*/  LDG.E R0, desc[UR36][R4.64] ;  /* 0x0000002404007981 */ /* 0x002966000c1e1900 */
[----:B------:R1:W1:Y:S01]  /*00a0*/  LDC.64 R8, c[0x4][R2] ;  /* 0x0100000002087b82 */ /* 0x0002620000000a00 */
[----:B--2---:R-:W-:-:S04]  /*00b0*/  IADD3 R16, P0, PT, R1, UR4, RZ ;  /* 0x0000000401107c10 */ /* 0x004fc8000ff1e0ff */
[----:B------:R-:W-:Y:S01]  /*00c0*/  IADD3 R6, P1, PT, R16, 0x10, RZ ;  /* 0x0000001010067810 */ /* 0x000fe20007f3e0ff */
[----:B0-----:R0:W-:Y:S01]  /*00d0*/  STL.64 [R1+0x10], R10 ;  /* 0x0000100a01007387 */ /* 0x0011e20000100a00 */
[----:B---3--:R-:W-:Y:S02]  /*00e0*/  IMAD.X R17, RZ, RZ, UR5, P0 ;  /* 0x00000005ff117e24 */ /* 0x008fe400080e06ff */
[----:B----4-:R-:W-:Y:S01]  /*00f0*/  IMAD.U32 R4, RZ, RZ, UR6 ;  /* 0x00000006ff047e24 */ /* 0x010fe2000f8e00ff */
[----:B------:R-:W-:Y:S01]  /*0100*/  MOV R5, UR7 ;  /* 0x0000000700057c02 */ /* 0x000fe20008000f00 */
[----:B------:R-:W-:Y:S01]  /*0110*/  IMAD.X R7, RZ, RZ, R17, P1 ;  /* 0x000000ffff077224 */ /* 0x000fe200008e0611 */
[----:B-1---5:R0:W-:Y:S06]  /*0120*/  STL [R1+0x18], R0 ;  /* 0x0000180001007387 */ /* 0x0221ec0000100800 */
[----:B------:R-:W-:-:S07]  /*0130*/  LEPC R20, `(.L_x_0) ;  /* 0x000000001014794e */ /* 0x000fce0000000000 */
[----:B0-----:R-:W-:Y:S05]  /*0140*/  CALL.ABS.NOINC R8 ;  /* 0x0000000008007343 */ /* 0x001fea0003c00000 */
.L_x_0:
[----:B------:R-:W0:Y:S01]  /*0150*/  LDC.64 R10, c[0x0][0x380] ;  /* 0x0000e000ff0a7b82 */ /* 0x000e220000000a00 */
[----:B------:R-:W1:Y:S01]  /*0160*/  LDCU.64 UR4, c[0x4][0x8] ;  /* 0x01000100ff0477ac */ /* 0x000e620008000a00 */
[----:B------:R-:W-:Y:S01]  /*0170*/  IMAD.MOV.U32 R6, RZ, RZ, R16 ;  /* 0x000000ffff067224 */ /* 0x000fe200078e0010 */
[----:B------:R-:W-:-:S05]  /*0180*/  MOV R7, R17 ;  /* 0x0000001100077202 */ /* 0x000fca0000000f00 */
[----:B------:R-:W2:Y:S08]  /*0190*/  LDC.64 R8, c[0x0][0x388] ;  /* 0x0000e200ff087b82 */ /* 0x000eb00000000a00 */
[----:B------:R-:W3:Y:S01]  /*01a0*/  LDC.64 R2, c[0x4][R2] ;  /* 0x0100000002027b82 */ /* 0x000ee20000000a00 */
[----:B-1----:R-:W-:Y:S01]  /*01b0*/  IMAD.U32 R4, RZ, RZ, UR4 ;  /* 0x00000004ff047e24 */ /* 0x002fe2000f8e00ff */
[----:B------:R-:W-:Y:S01]  /*01c0*/  MOV R5, UR5 ;  /* 0x0000000500057c02 */ /* 0x000fe20008000f00 */
[----:B0-----:R0:W-:Y:S04]  /*01d0*/  STL.64 [R1], R10 ;  /* 0x0000000a01007387 */ /* 0x0011e80000100a00 */
[----:B------:R0:W-:Y:S04]  /*01e0*/  STL [R1+0x8], R10 ;  /* 0x0000080a01007387 */ /* 0x0001e80000100800 */
[----:B--2---:R0:W-:Y:S02]  /*01f0*/  STG.E desc[UR36][R8.64], R10 ;  /* 0x0000000a08007986 */ /* 0x0041e4000c101924 */
[----:B------:R-:W-:-:S07]  /*0200*/  LEPC R20, `(.L_x_1) ;  /* 0x000000001014794e */ /* 0x000fce0000000000 */
[----:B0--3--:R-:W-:Y:S05]  /*0210*/  CALL.ABS.NOINC R2 ;  /* 0x0000000002007343 */ /* 0x009fea0003c00000 */
.L_x_1:
[----:B------:R-:W0:Y:S08]  /*0220*/  LDC R5, c[0x0][0x380] ;  /* 0x0000e000ff057b82 */ /* 0x000e300000000800 */
[----:B------:R-:W0:Y:S02]  /*0230*/  LDC.64 R2, c[0x0][0x388] ;  /* 0x0000e200ff027b82 */ /* 0x000e240000000a00 */
[----:B0-----:R-:W-:Y:S01]  /*0240*/  STG.E desc[UR36][R2.64], R5 ;  /* 0x0000000502007986 */ /* 0x001fe2000c101924 */
[----:B------:R-:W-:Y:S05]  /*0250*/  EXIT ;  /* 0x000000000000794d */ /* 0x000fea0003800000 */
.L_x_2:
[----:B------:R-:W-:-:S00]  /*0260*/  BRA `(.L_x_2) ;  /* 0xfffffffc00fc7947 */ /* 0x000fc0000383ffff */
[----:B------:R-:W-:-:S00]  /*0270*/  NOP ;  /* 0x0000000000007918 */ /* 0x000fc00000000000 */
        /* <DEDUP_REMOVED lines=8> */
.L_x_3:


//--------------------- .nv.global.init           --------------------------
	.section	.nv.global.init,"aw",@progbits
.nv.global.init:
	.type		$str,@object
	.size		$str,($str$1 - $str)
$str:
        /*0000*/ 	.byte	0x5b, 0x67, 0x70, 0x75, 0x5d, 0x3e, 0x20, 0x28, 0x25, 0x64, 0x29, 0x20, 0x48, 0x65, 0x6c, 0x6c
        /*0010*/ 	.byte	0x6f, 0x20, 0x77, 0x6f, 0x72, 0x6c, 0x64, 0x21, 0x20, 0x28, 0x64, 0x65, 0x76, 0x69, 0x63, 0x65
        /*0020*/ 	.byte	0x20, 0x7c, 0x20, 0x64, 0x65, 0x6c, 0x61, 0x79, 0x3a, 0x20, 0x25, 0x64, 0x20, 0x63, 0x6c, 0x6f
        /*0030*/ 	.byte	0x63, 0x6b, 0x20, 0x63, 0x79, 0x63, 0x6c, 0x65, 0x73, 0x20, 0x7c, 0x20, 0x69, 0x6e, 0x3a, 0x20
        /*0040*/ 	.byte	0x25, 0x64, 0x29, 0x0a, 0x00
	.type		$str$1,@object
	.size		$str$1,(.L_1 - $str$1)
$str$1:
        /*0045*/ 	.byte	0x5b, 0x67, 0x70, 0x75, 0x5d, 0x3e, 0x20, 0x28, 0x25, 0x64, 0x29, 0x20, 0x48, 0x65, 0x6c, 0x6c
        /*0055*/ 	.byte	0x6f, 0x20, 0x77, 0x6f, 0x72, 0x6c, 0x64, 0x21, 0x20, 0x28, 0x67, 0x6c, 0x6f, 0x62, 0x61, 0x6c
        /*0065*/ 	.byte	0x20, 0x7c, 0x20, 0x64, 0x65, 0x6c, 0x61, 0x79, 0x3a, 0x20, 0x25, 0x64, 0x20, 0x63, 0x6c, 0x6f
        /*0075*/ 	.byte	0x63, 0x6b, 0x20, 0x63, 0x79, 0x63, 0x6c, 0x65, 0x73, 0x20, 0x7c, 0x20, 0x69, 0x6e, 0x3a, 0x20
        /*0085*/ 	.byte	0x25, 0x64, 0x29, 0x0a, 0x00
.L_1:


//--------------------- .nv.shared.reserved.0     --------------------------
	.section	.nv.shared.reserved.0,"aw",@nobits
	.weak		__nv_reservedSMEM_offset_0_alias
	.size		__nv_reservedSMEM_offset_0_alias, 0, 64
	.other		__nv_reservedSMEM_offset_0_alias,@"STO_CUDA_RESERVED_SHARED STV_DEFAULT"
__nv_reservedSMEM_offset_0_alias:
	.zero		0
	.zero		64


//--------------------- .nv.constant0._Z8helloGPUiiPi --------------------------
	.section	.nv.constant0._Z8helloGPUiiPi,"a",@progbits
	.sectionflags	@""
	.align	4
.nv.constant0._Z8helloGPUiiPi:
	.zero		912


//--------------------- SYMBOLS --------------------------

	.type		.nv.reservedSmem.offset0,@object
	.size		.nv.reservedSmem.offset0,0x4
	.type		vprintf,@function
